//
// Generated by NVIDIA NVVM Compiler
//
// Compiler Build ID: CL-36424714
// Cuda compilation tools, release 13.0, V13.0.88
// Based on NVVM 20.0.0
//

.version 9.0
.target sm_100
.address_size 64

	// .globl	_Z16oldPatternKernelPKfPfi

.visible .entry _Z16oldPatternKernelPKfPfi(
	.param .u64 .ptr .align 1 _Z16oldPatternKernelPKfPfi_param_0,
	.param .u64 .ptr .align 1 _Z16oldPatternKernelPKfPfi_param_1,
	.param .u32 _Z16oldPatternKernelPKfPfi_param_2
)
{
	.reg .pred 	%p<2>;
	.reg .b32 	%r<6>;
	.reg .b32 	%f<5>;
	.reg .b64 	%rd<8>;

	ld.param.u64 	%rd1, [_Z16oldPatternKernelPKfPfi_param_0];
	ld.param.u64 	%rd2, [_Z16oldPatternKernelPKfPfi_param_1];
	ld.param.u32 	%r2, [_Z16oldPatternKernelPKfPfi_param_2];
	mov.u32 	%r3, %ctaid.x;
	mov.u32 	%r4, %ntid.x;
	mov.u32 	%r5, %tid.x;
	mad.lo.s32 	%r1, %r3, %r4, %r5;
	setp.ge.s32 	%p1, %r1, %r2;
	@%p1 bra 	$L__BB0_2;
	cvta.to.global.u64 	%rd3, %rd2;
	cvta.to.global.u64 	%rd4, %rd1;
	mul.wide.s32 	%rd5, %r1, 4;
	add.s64 	%rd6, %rd4, %rd5;
	ld.global.f32 	%f1, [%rd6];
	fma.rn.f32 	%f2, %f1, 0f3F4CCCCD, 0f3DCCCCCD;
	fma.rn.f32 	%f3, %f2, 0f3F4CCCCD, 0f3DCCCCCD;
	fma.rn.f32 	%f4, %f3, 0f3F4CCCCD, 0f3DCCCCCD;
	add.s64 	%rd7, %rd3, %rd5;
	st.global.f32 	[%rd7], %f4;
$L__BB0_2:
	ret;

}
	// .globl	_Z16oldQuantumKernelPKfPfi
.visible .entry _Z16oldQuantumKernelPKfPfi(
	.param .u64 .ptr .align 1 _Z16oldQuantumKernelPKfPfi_param_0,
	.param .u64 .ptr .align 1 _Z16oldQuantumKernelPKfPfi_param_1,
	.param .u32 _Z16oldQuantumKernelPKfPfi_param_2
)
{
	.reg .pred 	%p<2>;
	.reg .b32 	%r<6>;
	.reg .b32 	%f<5>;
	.reg .b64 	%rd<8>;

	ld.param.u64 	%rd1, [_Z16oldQuantumKernelPKfPfi_param_0];
	ld.param.u64 	%rd2, [_Z16oldQuantumKernelPKfPfi_param_1];
	ld.param.u32 	%r2, [_Z16oldQuantumKernelPKfPfi_param_2];
	mov.u32 	%r3, %ctaid.x;
	mov.u32 	%r4, %ntid.x;
	mov.u32 	%r5, %tid.x;
	mad.lo.s32 	%r1, %r3, %r4, %r5;
	setp.ge.s32 	%p1, %r1, %r2;
	@%p1 bra 	$L__BB1_2;
	cvta.to.global.u64 	%rd3, %rd2;
	cvta.to.global.u64 	%rd4, %rd1;
	mul.wide.s32 	%rd5, %r1, 4;
	add.s64 	%rd6, %rd4, %rd5;
	ld.global.f32 	%f1, [%rd6];
	fma.rn.f32 	%f2, %f1, 0f3F000000, 0f3F000000;
	fma.rn.f32 	%f3, %f2, 0f3F000000, 0f3F000000;
	fma.rn.f32 	%f4, %f3, 0f3F000000, 0f3F000000;
	add.s64 	%rd7, %rd3, %rd5;
	st.global.f32 	[%rd7], %f4;
$L__BB1_2:
	ret;

}
	// .globl	_Z15scaleBiasKernelPKfPfiff
.visible .entry _Z15scaleBiasKernelPKfPfiff(
	.param .u64 .ptr .align 1 _Z15scaleBiasKernelPKfPfiff_param_0,
	.param .u64 .ptr .align 1 _Z15scaleBiasKernelPKfPfiff_param_1,
	.param .u32 _Z15scaleBiasKernelPKfPfiff_param_2,
	.param .f32 _Z15scaleBiasKernelPKfPfiff_param_3,
	.param .f32 _Z15scaleBiasKernelPKfPfiff_param_4
)
{
	.reg .pred 	%p<2>;
	.reg .b32 	%r<6>;
	.reg .b32 	%f<5>;
	.reg .b64 	%rd<8>;

	ld.param.u64 	%rd1, [_Z15scaleBiasKernelPKfPfiff_param_0];
	ld.param.u64 	%rd2, [_Z15scaleBiasKernelPKfPfiff_param_1];
	ld.param.u32 	%r2, [_Z15scaleBiasKernelPKfPfiff_param_2];
	ld.param.f32 	%f1, [_Z15scaleBiasKernelPKfPfiff_param_3];
	ld.param.f32 	%f2, [_Z15scaleBiasKernelPKfPfiff_param_4];
	mov.u32 	%r3, %ctaid.x;
	mov.u32 	%r4, %ntid.x;
	mov.u32 	%r5, %tid.x;
	mad.lo.s32 	%r1, %r3, %r4, %r5;
	setp.ge.s32 	%p1, %r1, %r2;
	@%p1 bra 	$L__BB2_2;
	cvta.to.global.u64 	%rd3, %rd1;
	cvta.to.global.u64 	%rd4, %rd2;
	mul.wide.s32 	%rd5, %r1, 4;
	add.s64 	%rd6, %rd3, %rd5;
	ld.global.f32 	%f3, [%rd6];
	fma.rn.f32 	%f4, %f1, %f3, %f2;
	add.s64 	%rd7, %rd4, %rd5;
	st.global.f32 	[%rd7], %f4;
$L__BB2_2:
	ret;

}
	// .globl	_Z18oldMultiPairKernelPKfPfii
.visible .entry _Z18oldMultiPairKernelPKfPfii(
	.param .u64 .ptr .align 1 _Z18oldMultiPairKernelPKfPfii_param_0,
	.param .u64 .ptr .align 1 _Z18oldMultiPairKernelPKfPfii_param_1,
	.param .u32 _Z18oldMultiPairKernelPKfPfii_param_2,
	.param .u32 _Z18oldMultiPairKernelPKfPfii_param_3
)
{
	.reg .pred 	%p<4>;
	.reg .b32 	%r<6>;
	.reg .b32 	%f<3>;
	.reg .b64 	%rd<8>;

	ld.param.u64 	%rd1, [_Z18oldMultiPairKernelPKfPfii_param_0];
	ld.param.u64 	%rd2, [_Z18oldMultiPairKernelPKfPfii_param_1];
	ld.param.u32 	%r4, [_Z18oldMultiPairKernelPKfPfii_param_2];
	ld.param.u32 	%r3, [_Z18oldMultiPairKernelPKfPfii_param_3];
	mov.u32 	%r1, %ctaid.x;
	mov.u32 	%r2, %tid.x;
	setp.ge.s32 	%p1, %r1, %r4;
	setp.ge.s32 	%p2, %r2, %r3;
	or.pred  	%p3, %p1, %p2;
	@%p3 bra 	$L__BB3_2;
	cvta.to.global.u64 	%rd3, %rd1;
	cvta.to.global.u64 	%rd4, %rd2;
	mad.lo.s32 	%r5, %r3, %r1, %r2;
	mul.wide.u32 	%rd5, %r5, 4;
	add.s64 	%rd6, %rd3, %rd5;
	ld.global.f32 	%f1, [%rd6];
	fma.rn.f32 	%f2, %f1, 0f3F666666, 0f3DCCCCCD;
	add.s64 	%rd7, %rd4, %rd5;
	st.global.f32 	[%rd7], %f2;
$L__BB3_2:
	ret;

}


// ===== COMPILED SASS (sm_100) =====

	.target	sm_100

	.elftype	@"ET_EXEC"


//--------------------- .note.nv.tkinfo           --------------------------
	.section	.note.nv.tkinfo,"",@"SHT_NOTE"
	.sectionflags	@"SHF_NOTE_NV_TKINFO"
	.tkinfo
        /*0018*/ 	.word	0x00000002
        /*0030*/ 	.string	""
        /*0030*/ 	.string	"ptxas"
        /*0030*/ 	.string	"Cuda compilation tools, release 13.0, V13.0.88"
        /*0030*/ 	.string	"Build cuda_13.0.r13.0/compiler.36424714_0"
        /*0030*/ 	.string	"-arch sm_100 -m 64 "



//--------------------- .note.nv.cuinfo           --------------------------
	.section	.note.nv.cuinfo,"",@"SHT_NOTE"
	.sectionflags	@"SHF_NOTE_NV_CUINFO"
        /*0018*/ 	.short	0x0002
        /*001a*/ 	.short	0x0064
        /*001c*/ 	.short	0x0082
	.zero		2


//--------------------- .nv.info                  --------------------------
	.section	.nv.info,"",@"SHT_CUDA_INFO"
	.align	4


	//----- nvinfo : EIATTR_REGCOUNT
	.align		4
        /*0000*/ 	.byte	0x04, 0x2f
        /*0002*/ 	.short	(.L_1 - .L_0)
	.align		4
.L_0:
        /*0004*/ 	.word	index@(_Z16oldPatternKernelPKfPfi)
        /*0008*/ 	.word	0x0000000c


	//----- nvinfo : EIATTR_FRAME_SIZE
	.align		4
.L_1:
        /*000c*/ 	.byte	0x04, 0x11
        /*000e*/ 	.short	(.L_3 - .L_2)
	.align		4
.L_2:
        /*0010*/ 	.word	index@(_Z16oldPatternKernelPKfPfi)
        /*0014*/ 	.word	0x00000000


	//----- nvinfo : EIATTR_REGCOUNT
	.align		4
.L_3:
        /*0018*/ 	.byte	0x04, 0x2f
        /*001a*/ 	.short	(.L_5 - .L_4)
	.align		4
.L_4:
        /*001c*/ 	.word	index@(_Z16oldQuantumKernelPKfPfi)
        /*0020*/ 	.word	0x0000000c


	//----- nvinfo : EIATTR_FRAME_SIZE
	.align		4
.L_5:
        /*0024*/ 	.byte	0x04, 0x11
        /*0026*/ 	.short	(.L_7 - .L_6)
	.align		4
.L_6:
        /*0028*/ 	.word	index@(_Z16oldQuantumKernelPKfPfi)
        /*002c*/ 	.word	0x00000000


	//----- nvinfo : EIATTR_REGCOUNT
	.align		4
.L_7:
        /*0030*/ 	.byte	0x04, 0x2f
        /*0032*/ 	.short	(.L_9 - .L_8)
	.align		4
.L_8:
        /*0034*/ 	.word	index@(_Z15scaleBiasKernelPKfPfiff)
        /*0038*/ 	.word	0x0000000c


	//----- nvinfo : EIATTR_FRAME_SIZE
	.align		4
.L_9:
        /*003c*/ 	.byte	0x04, 0x11
        /*003e*/ 	.short	(.L_11 - .L_10)
	.align		4
.L_10:
        /*0040*/ 	.word	index@(_Z15scaleBiasKernelPKfPfiff)
        /*0044*/ 	.word	0x00000000


	//----- nvinfo : EIATTR_REGCOUNT
	.align		4
.L_11:
        /*0048*/ 	.byte	0x04, 0x2f
        /*004a*/ 	.short	(.L_13 - .L_12)
	.align		4
.L_12:
        /*004c*/ 	.word	index@(_Z18oldMultiPairKernelPKfPfii)
        /*0050*/ 	.word	0x0000000c


	//----- nvinfo : EIATTR_FRAME_SIZE
	.align		4
.L_13:
        /*0054*/ 	.byte	0x04, 0x11
        /*0056*/ 	.short	(.L_15 - .L_14)
	.align		4
.L_14:
        /*0058*/ 	.word	index@(_Z18oldMultiPairKernelPKfPfii)
        /*005c*/ 	.word	0x00000000


	//----- nvinfo : EIATTR_MIN_STACK_SIZE
	.align		4
.L_15:
        /*0060*/ 	.byte	0x04, 0x12
        /*0062*/ 	.short	(.L_17 - .L_16)
	.align		4
.L_16:
        /*0064*/ 	.word	index@(_Z18oldMultiPairKernelPKfPfii)
        /*0068*/ 	.word	0x00000000


	//----- nvinfo : EIATTR_MIN_STACK_SIZE
	.align		4
.L_17:
        /*006c*/ 	.byte	0x04, 0x12
        /*006e*/ 	.short	(.L_19 - .L_18)
	.align		4
.L_18:
        /*0070*/ 	.word	index@(_Z15scaleBiasKernelPKfPfiff)
        /*0074*/ 	.word	0x00000000


	//----- nvinfo : EIATTR_MIN_STACK_SIZE
	.align		4
.L_19:
        /*0078*/ 	.byte	0x04, 0x12
        /*007a*/ 	.short	(.L_21 - .L_20)
	.align		4
.L_20:
        /*007c*/ 	.word	index@(_Z16oldQuantumKernelPKfPfi)
        /*0080*/ 	.word	0x00000000


	//----- nvinfo : EIATTR_MIN_STACK_SIZE
	.align		4
.L_21:
        /*0084*/ 	.byte	0x04, 0x12
        /*0086*/ 	.short	(.L_23 - .L_22)
	.align		4
.L_22:
        /*0088*/ 	.word	index@(_Z16oldPatternKernelPKfPfi)
        /*008c*/ 	.word	0x00000000
.L_23:


//--------------------- .nv.compat                --------------------------
	.section	.nv.compat,"",@"SHT_CUDA_COMPAT_INFO"
	.align	4
        /*0000*/ 	.byte	0x02, 0x09, 0x00, 0x00, 0x02, 0x02, 0x01, 0x00, 0x02, 0x05, 0x05, 0x00, 0x03, 0x07, 0x01, 0x01
        /*0010*/ 	.byte	0x02, 0x03, 0x00, 0x00, 0x02, 0x06, 0x01, 0x00, 0x04, 0x0b, 0x08, 0x00, 0x09, 0x00, 0x00, 0x00
        /*0020*/ 	.byte	0x00, 0x00, 0x00, 0x00


//--------------------- .nv.info._Z18oldMultiPairKernelPKfPfii --------------------------
	.section	.nv.info._Z18oldMultiPairKernelPKfPfii,"",@"SHT_CUDA_INFO"
	.sectionflags	@""
	.align	4


	//----- nvinfo : EIATTR_CUDA_API_VERSION
	.align		4
        /*0000*/ 	.byte	0x04, 0x37
        /*0002*/ 	.short	(.L_25 - .L_24)
.L_24:
        /*0004*/ 	.word	0x00000082


	//----- nvinfo : EIATTR_KPARAM_INFO
	.align		4
.L_25:
        /*0008*/ 	.byte	0x04, 0x17
        /*000a*/ 	.short	(.L_27 - .L_26)
.L_26:
        /*000c*/ 	.word	0x00000000
        /*0010*/ 	.short	0x0003
        /*0012*/ 	.short	0x0014
        /*0014*/ 	.byte	0x00, 0xf0, 0x11, 0x00


	//----- nvinfo : EIATTR_KPARAM_INFO
	.align		4
.L_27:
        /*0018*/ 	.byte	0x04, 0x17
        /*001a*/ 	.short	(.L_29 - .L_28)
.L_28:
        /*001c*/ 	.word	0x00000000
        /*0020*/ 	.short	0x0002
        /*0022*/ 	.short	0x0010
        /*0024*/ 	.byte	0x00, 0xf0, 0x11, 0x00


	//----- nvinfo : EIATTR_KPARAM_INFO
	.align		4
.L_29:
        /*0028*/ 	.byte	0x04, 0x17
        /*002a*/ 	.short	(.L_31 - .L_30)
.L_30:
        /*002c*/ 	.word	0x00000000
        /*0030*/ 	.short	0x0001
        /*0032*/ 	.short	0x0008
        /*0034*/ 	.byte	0x00, 0xf5, 0x21, 0x00


	//----- nvinfo : EIATTR_KPARAM_INFO
	.align		4
.L_31:
        /*0038*/ 	.byte	0x04, 0x17
        /*003a*/ 	.short	(.L_33 - .L_32)
.L_32:
        /*003c*/ 	.word	0x00000000
        /*0040*/ 	.short	0x0000
        /*0042*/ 	.short	0x0000
        /*0044*/ 	.byte	0x00, 0xf5, 0x21, 0x00


	//----- nvinfo : EIATTR_SPARSE_MMA_MASK
	.align		4
.L_33:
        /*0048*/ 	.byte	0x03, 0x50
        /*004a*/ 	.short	0x0000


	//----- nvinfo : EIATTR_MAXREG_COUNT
	.align		4
        /*004c*/ 	.byte	0x03, 0x1b
        /*004e*/ 	.short	0x00ff


	//----- nvinfo : EIATTR_MERCURY_ISA_VERSION
	.align		4
        /*0050*/ 	.byte	0x03, 0x5f
        /*0052*/ 	.short	0x0101


	//----- nvinfo : EIATTR_VRC_CTA_INIT_COUNT
	.align		4
        /*0054*/ 	.byte	0x02, 0x4a
	.zero		1
	.zero		1


	//----- nvinfo : EIATTR_EXIT_INSTR_OFFSETS
	.align		4
        /*0058*/ 	.byte	0x04, 0x1c
        /*005a*/ 	.short	(.L_35 - .L_34)


	//   ....[0]....
.L_34:
        /*005c*/ 	.word	0x00000060


	//   ....[1]....
        /*0060*/ 	.word	0x00000110


	//----- nvinfo : EIATTR_CBANK_PARAM_SIZE
	.align		4
.L_35:
        /*0064*/ 	.byte	0x03, 0x19
        /*0066*/ 	.short	0x0018


	//----- nvinfo : EIATTR_PARAM_CBANK
	.align		4
        /*0068*/ 	.byte	0x04, 0x0a
        /*006a*/ 	.short	(.L_37 - .L_36)
	.align		4
.L_36:
        /*006c*/ 	.word	index@(.nv.constant0._Z18oldMultiPairKernelPKfPfii)
        /*0070*/ 	.short	0x0380
        /*0072*/ 	.short	0x0018


	//----- nvinfo : EIATTR_SW_WAR
	.align		4
.L_37:
        /*0074*/ 	.byte	0x04, 0x36
        /*0076*/ 	.short	(.L_39 - .L_38)
.L_38:
        /*0078*/ 	.word	0x00000008
.L_39:


//--------------------- .nv.info._Z15scaleBiasKernelPKfPfiff --------------------------
	.section	.nv.info._Z15scaleBiasKernelPKfPfiff,"",@"SHT_CUDA_INFO"
	.sectionflags	@""
	.align	4


	//----- nvinfo : EIATTR_CUDA_API_VERSION
	.align		4
        /*0000*/ 	.byte	0x04, 0x37
        /*0002*/ 	.short	(.L_41 - .L_40)
.L_40:
        /*0004*/ 	.word	0x00000082


	//----- nvinfo : EIATTR_KPARAM_INFO
	.align		4
.L_41:
        /*0008*/ 	.byte	0x04, 0x17
        /*000a*/ 	.short	(.L_43 - .L_42)
.L_42:
        /*000c*/ 	.word	0x00000000
        /*0010*/ 	.short	0x0004
        /*0012*/ 	.short	0x0018
        /*0014*/ 	.byte	0x00, 0xf0, 0x11, 0x00


	//----- nvinfo : EIATTR_KPARAM_INFO
	.align		4
.L_43:
        /*0018*/ 	.byte	0x04, 0x17
        /*001a*/ 	.short	(.L_45 - .L_44)
.L_44:
        /*001c*/ 	.word	0x00000000
        /*0020*/ 	.short	0x0003
        /*0022*/ 	.short	0x0014
        /*0024*/ 	.byte	0x00, 0xf0, 0x11, 0x00


	//----- nvinfo : EIATTR_KPARAM_INFO
	.align		4
.L_45:
        /*0028*/ 	.byte	0x04, 0x17
        /*002a*/ 	.short	(.L_47 - .L_46)
.L_46:
        /*002c*/ 	.word	0x00000000
        /*0030*/ 	.short	0x0002
        /*0032*/ 	.short	0x0010
        /*0034*/ 	.byte	0x00, 0xf0, 0x11, 0x00


	//----- nvinfo : EIATTR_KPARAM_INFO
	.align		4
.L_47:
        /*0038*/ 	.byte	0x04, 0x17
        /*003a*/ 	.short	(.L_49 - .L_48)
.L_48:
        /*003c*/ 	.word	0x00000000
        /*0040*/ 	.short	0x0001
        /*0042*/ 	.short	0x0008
        /*0044*/ 	.byte	0x00, 0xf5, 0x21, 0x00


	//----- nvinfo : EIATTR_KPARAM_INFO
	.align		4
.L_49:
        /*0048*/ 	.byte	0x04, 0x17
        /*004a*/ 	.short	(.L_51 - .L_50)
.L_50:
        /*004c*/ 	.word	0x00000000
        /*0050*/ 	.short	0x0000
        /*0052*/ 	.short	0x0000
        /*0054*/ 	.byte	0x00, 0xf5, 0x21, 0x00


	//----- nvinfo : EIATTR_SPARSE_MMA_MASK
	.align		4
.L_51:
        /*0058*/ 	.byte	0x03, 0x50
        /*005a*/ 	.short	0x0000


	//----- nvinfo : EIATTR_MAXREG_COUNT
	.align		4
        /*005c*/ 	.byte	0x03, 0x1b
        /*005e*/ 	.short	0x00ff


	//----- nvinfo : EIATTR_MERCURY_ISA_VERSION
	.align		4
        /*0060*/ 	.byte	0x03, 0x5f
        /*0062*/ 	.short	0x0101


	//----- nvinfo : EIATTR_VRC_CTA_INIT_COUNT
	.align		4
        /*0064*/ 	.byte	0x02, 0x4a
	.zero		1
	.zero		1


	//----- nvinfo : EIATTR_EXIT_INSTR_OFFSETS
	.align		4
        /*0068*/ 	.byte	0x04, 0x1c
        /*006a*/ 	.short	(.L_53 - .L_52)


	//   ....[0]....
.L_52:
        /*006c*/ 	.word	0x00000070


	//   ....[1]....
        /*0070*/ 	.word	0x00000120


	//----- nvinfo : EIATTR_CBANK_PARAM_SIZE
	.align		4
.L_53:
        /*0074*/ 	.byte	0x03, 0x19
        /*0076*/ 	.short	0x001c


	//----- nvinfo : EIATTR_PARAM_CBANK
	.align		4
        /*0078*/ 	.byte	0x04, 0x0a
        /*007a*/ 	.short	(.L_55 - .L_54)
	.align		4
.L_54:
        /*007c*/ 	.word	index@(.nv.constant0._Z15scaleBiasKernelPKfPfiff)
        /*0080*/ 	.short	0x0380
        /*0082*/ 	.short	0x001c


	//----- nvinfo : EIATTR_SW_WAR
	.align		4
.L_55:
        /*0084*/ 	.byte	0x04, 0x36
        /*0086*/ 	.short	(.L_57 - .L_56)
.L_56:
        /*0088*/ 	.word	0x00000008
.L_57:


//--------------------- .nv.info._Z16oldQuantumKernelPKfPfi --------------------------
	.section	.nv.info._Z16oldQuantumKernelPKfPfi,"",@"SHT_CUDA_INFO"
	.sectionflags	@""
	.align	4


	//----- nvinfo : EIATTR_CUDA_API_VERSION
	.align		4
        /*0000*/ 	.byte	0x04, 0x37
        /*0002*/ 	.short	(.L_59 - .L_58)
.L_58:
        /*0004*/ 	.word	0x00000082


	//----- nvinfo : EIATTR_KPARAM_INFO
	.align		4
.L_59:
        /*0008*/ 	.byte	0x04, 0x17
        /*000a*/ 	.short	(.L_61 - .L_60)
.L_60:
        /*000c*/ 	.word	0x00000000
        /*0010*/ 	.short	0x0002
        /*0012*/ 	.short	0x0010
        /*0014*/ 	.byte	0x00, 0xf0, 0x11, 0x00


	//----- nvinfo : EIATTR_KPARAM_INFO
	.align		4
.L_61:
        /*0018*/ 	.byte	0x04, 0x17
        /*001a*/ 	.short	(.L_63 - .L_62)
.L_62:
        /*001c*/ 	.word	0x00000000
        /*0020*/ 	.short	0x0001
        /*0022*/ 	.short	0x0008
        /*0024*/ 	.byte	0x00, 0xf5, 0x21, 0x00


	//----- nvinfo : EIATTR_KPARAM_INFO
	.align		4
.L_63:
        /*0028*/ 	.byte	0x04, 0x17
        /*002a*/ 	.short	(.L_65 - .L_64)
.L_64:
        /*002c*/ 	.word	0x00000000
        /*0030*/ 	.short	0x0000
        /*0032*/ 	.short	0x0000
        /*0034*/ 	.byte	0x00, 0xf5, 0x21, 0x00


	//----- nvinfo : EIATTR_SPARSE_MMA_MASK
	.align		4
.L_65:
        /*0038*/ 	.byte	0x03, 0x50
        /*003a*/ 	.short	0x0000


	//----- nvinfo : EIATTR_MAXREG_COUNT
	.align		4
        /*003c*/ 	.byte	0x03, 0x1b
        /*003e*/ 	.short	0x00ff


	//----- nvinfo : EIATTR_MERCURY_ISA_VERSION
	.align		4
        /*0040*/ 	.byte	0x03, 0x5f
        /*0042*/ 	.short	0x0101


	//----- nvinfo : EIATTR_VRC_CTA_INIT_COUNT
	.align		4
        /*0044*/ 	.byte	0x02, 0x4a
	.zero		1
	.zero		1


	//----- nvinfo : EIATTR_EXIT_INSTR_OFFSETS
	.align		4
        /*0048*/ 	.byte	0x04, 0x1c
        /*004a*/ 	.short	(.L_67 - .L_66)


	//   ....[0]....
.L_66:
        /*004c*/ 	.word	0x00000070


	//   ....[1]....
        /*0050*/ 	.word	0x00000130


	//----- nvinfo : EIATTR_CBANK_PARAM_SIZE
	.align		4
.L_67:
        /*0054*/ 	.byte	0x03, 0x19
        /*0056*/ 	.short	0x0014


	//----- nvinfo : EIATTR_PARAM_CBANK
	.align		4
        /*0058*/ 	.byte	0x04, 0x0a
        /*005a*/ 	.short	(.L_69 - .L_68)
	.align		4
.L_68:
        /*005c*/ 	.word	index@(.nv.constant0._Z16oldQuantumKernelPKfPfi)
        /*0060*/ 	.short	0x0380
        /*0062*/ 	.short	0x0014


	//----- nvinfo : EIATTR_SW_WAR
	.align		4
.L_69:
        /*0064*/ 	.byte	0x04, 0x36
        /*0066*/ 	.short	(.L_71 - .L_70)
.L_70:
        /*0068*/ 	.word	0x00000008
.L_71:


//--------------------- .nv.info._Z16oldPatternKernelPKfPfi --------------------------
	.section	.nv.info._Z16oldPatternKernelPKfPfi,"",@"SHT_CUDA_INFO"
	.sectionflags	@""
	.align	4


	//----- nvinfo : EIATTR_CUDA_API_VERSION
	.align		4
        /*0000*/ 	.byte	0x04, 0x37
        /*0002*/ 	.short	(.L_73 - .L_72)
.L_72:
        /*0004*/ 	.word	0x00000082


	//----- nvinfo : EIATTR_KPARAM_INFO
	.align		4
.L_73:
        /*0008*/ 	.byte	0x04, 0x17
        /*000a*/ 	.short	(.L_75 - .L_74)
.L_74:
        /*000c*/ 	.word	0x00000000
        /*0010*/ 	.short	0x0002
        /*0012*/ 	.short	0x0010
        /*0014*/ 	.byte	0x00, 0xf0, 0x11, 0x00


	//----- nvinfo : EIATTR_KPARAM_INFO
	.align		4
.L_75:
        /*0018*/ 	.byte	0x04, 0x17
        /*001a*/ 	.short	(.L_77 - .L_76)
.L_76:
        /*001c*/ 	.word	0x00000000
        /*0020*/ 	.short	0x0001
        /*0022*/ 	.short	0x0008
        /*0024*/ 	.byte	0x00, 0xf5, 0x21, 0x00


	//----- nvinfo : EIATTR_KPARAM_INFO
	.align		4
.L_77:
        /*0028*/ 	.byte	0x04, 0x17
        /*002a*/ 	.short	(.L_79 - .L_78)
.L_78:
        /*002c*/ 	.word	0x00000000
        /*0030*/ 	.short	0x0000
        /*0032*/ 	.short	0x0000
        /*0034*/ 	.byte	0x00, 0xf5, 0x21, 0x00


	//----- nvinfo : EIATTR_SPARSE_MMA_MASK
	.align		4
.L_79:
        /*0038*/ 	.byte	0x03, 0x50
        /*003a*/ 	.short	0x0000


	//----- nvinfo : EIATTR_MAXREG_COUNT
	.align		4
        /*003c*/ 	.byte	0x03, 0x1b
        /*003e*/ 	.short	0x00ff


	//----- nvinfo : EIATTR_MERCURY_ISA_VERSION
	.align		4
        /*0040*/ 	.byte	0x03, 0x5f
        /*0042*/ 	.short	0x0101


	//----- nvinfo : EIATTR_VRC_CTA_INIT_COUNT
	.align		4
        /*0044*/ 	.byte	0x02, 0x4a
	.zero		1
	.zero		1


	//----- nvinfo : EIATTR_EXIT_INSTR_OFFSETS
	.align		4
        /*0048*/ 	.byte	0x04, 0x1c
        /*004a*/ 	.short	(.L_81 - .L_80)


	//   ....[0]....
.L_80:
        /*004c*/ 	.word	0x00000070


	//   ....[1]....
        /*0050*/ 	.word	0x00000130


	//----- nvinfo : EIATTR_CBANK_PARAM_SIZE
	.align		4
.L_81:
        /*0054*/ 	.byte	0x03, 0x19
        /*0056*/ 	.short	0x0014


	//----- nvinfo : EIATTR_PARAM_CBANK
	.align		4
        /*0058*/ 	.byte	0x04, 0x0a
        /*005a*/ 	.short	(.L_83 - .L_82)
	.align		4
.L_82:
        /*005c*/ 	.word	index@(.nv.constant0._Z16oldPatternKernelPKfPfi)
        /*0060*/ 	.short	0x0380
        /*0062*/ 	.short	0x0014


	//----- nvinfo : EIATTR_SW_WAR
	.align		4
.L_83:
        /*0064*/ 	.byte	0x04, 0x36
        /*0066*/ 	.short	(.L_85 - .L_84)
.L_84:
        /*0068*/ 	.word	0x00000008
.L_85:


//--------------------- .nv.callgraph             --------------------------
	.section	.nv.callgraph,"",@"SHT_CUDA_CALLGRAPH"
	.align	4
	.sectionentsize	8
	.align		4
        /*0000*/ 	.word	0x00000000
	.align		4
        /*0004*/ 	.word	0xffffffff
	.align		4
        /*0008*/ 	.word	0x00000000
	.align		4
        /*000c*/ 	.word	0xfffffffe
	.align		4
        /*0010*/ 	.word	0x00000000
	.align		4
        /*0014*/ 	.word	0xfffffffd
	.align		4
        /*0018*/ 	.word	0x00000000
	.align		4
        /*001c*/ 	.word	0xfffffffc


//--------------------- .text._Z18oldMultiPairKernelPKfPfii --------------------------
	.section	.text._Z18oldMultiPairKernelPKfPfii,"ax",@progbits
	.align	128
        .global         _Z18oldMultiPairKernelPKfPfii
        .type           _Z18oldMultiPairKernelPKfPfii,@function
        .size           _Z18oldMultiPairKernelPKfPfii,(.L_x_4 - _Z18oldMultiPairKernelPKfPfii)
        .other          _Z18oldMultiPairKernelPKfPfii,@"STO_CUDA_ENTRY STV_DEFAULT"
_Z18oldMultiPairKernelPKfPfii:
.text._Z18oldMultiPairKernelPKfPfii:
[----:B------:R-:W-:Y:S01]  /*0000*/  LDC R1, c[0x0][0x37c] ;  /* 0x0000df00ff017b82 */ /* 0x000fe20000000800 */
[----:B------:R-:W0:Y:S07]  /*0010*/  S2R R0, SR_TID.X ;  /* 0x0000000000007919 */ /* 0x000e2e0000002100 */
[----:B------:R-:W0:Y:S08]  /*0020*/  LDC.64 R6, c[0x0][0x390] ;  /* 0x0000e400ff067b82 */ /* 0x000e300000000a00 */
[----:B------:R-:W1:Y:S01]  /*0030*/  S2UR UR6, SR_CTAID.X ;  /* 0x00000000000679c3 */ /* 0x000e620000002500 */
[----:B0-----:R-:W-:-:S04]  /*0040*/  ISETP.GE.AND P0, PT, R0, R7, PT ;  /* 0x000000070000720c */ /* 0x001fc80003f06270 */
[----:B-1----:R-:W-:-:S13]  /*0050*/  ISETP.LE.OR P0, PT, R6, UR6, P0 ;  /* 0x0000000606007c0c */ /* 0x002fda0008703670 */
[----:B------:R-:W-:Y:S05]  /*0060*/  @P0 EXIT ;  /* 0x000000000000094d */ /* 0x000fea0003800000 */
[----:B------:R-:W0:Y:S01]  /*0070*/  LDC.64 R2, c[0x0][0x380] ;  /* 0x0000e000ff027b82 */ /* 0x000e220000000a00 */
[----:B------:R-:W1:Y:S01]  /*0080*/  LDCU.64 UR4, c[0x0][0x358] ;  /* 0x00006b00ff0477ac */ /* 0x000e620008000a00 */
[----:B------:R-:W-:-:S06]  /*0090*/  IMAD R7, R7, UR6, R0 ;  /* 0x0000000607077c24 */ /* 0x000fcc000f8e0200 */
[----:B------:R-:W2:Y:S01]  /*00a0*/  LDC.64 R4, c[0x0][0x388] ;  /* 0x0000e200ff047b82 */ /* 0x000ea20000000a00 */
[----:B0-----:R-:W-:-:S06]  /*00b0*/  IMAD.WIDE.U32 R2, R7, 0x4, R2 ;  /* 0x0000000407027825 */ /* 0x001fcc00078e0002 */
[----:B-1----:R-:W3:Y:S01]  /*00c0*/  LDG.E R2, desc[UR4][R2.64] ;  /* 0x0000000402027981 */ /* 0x002ee2000c1e1900 */
[----:B------:R-:W-:Y:S02]  /*00d0*/  HFMA2 R9, -RZ, RZ, 1.849609375, 1638 ;  /* 0x3f666666ff097431 */ /* 0x000fe400000001ff */
[----:B--2---:R-:W-:-:S04]  /*00e0*/  IMAD.WIDE.U32 R4, R7, 0x4, R4 ;  /* 0x0000000407047825 */ /* 0x004fc800078e0004 */
[----:B---3--:R-:W-:-:S05]  /*00f0*/  FFMA R7, R2, R9, 0.10000000149011611938 ;  /* 0x3dcccccd02077423 */ /* 0x008fca0000000009 */
[----:B------:R-:W-:Y:S01]  /*0100*/  STG.E desc[UR4][R4.64], R7 ;  /* 0x0000000704007986 */ /* 0x000fe2000c101904 */
[----:B------:R-:W-:Y:S05]  /*0110*/  EXIT ;  /* 0x000000000000794d */ /* 0x000fea0003800000 */
.L_x_0:
[----:B------:R-:W-:-:S00]  /*0120*/  BRA `(.L_x_0) ;  /* 0xfffffffc00fc7947 */ /* 0x000fc0000383ffff */
[----:B------:R-:W-:-:S00]  /*0130*/  NOP ;  /* 0x0000000000007918 */ /* 0x000fc00000000000 */
        /* <DEDUP_REMOVED lines=12> */
.L_x_4:


//--------------------- .text._Z15scaleBiasKernelPKfPfiff --------------------------
	.section	.text._Z15scaleBiasKernelPKfPfiff,"ax",@progbits
	.align	128
        .global         _Z15scaleBiasKernelPKfPfiff
        .type           _Z15scaleBiasKernelPKfPfiff,@function
        .size           _Z15scaleBiasKernelPKfPfiff,(.L_x_5 - _Z15scaleBiasKernelPKfPfiff)
        .other          _Z15scaleBiasKernelPKfPfiff,@"STO_CUDA_ENTRY STV_DEFAULT"
_Z15scaleBiasKernelPKfPfiff:
.text._Z15scaleBiasKernelPKfPfiff:
[----:B------:R-:W-:Y:S01]  /*0000*/  LDC R1, c[0x0][0x37c] ;  /* 0x0000df00ff017b82 */ /* 0x000fe20000000800 */
[----:B------:R-:W0:Y:S07]  /*0010*/  S2R R0, SR_TID.X ;  /* 0x0000000000007919 */ /* 0x000e2e0000002100 */
[----:B------:R-:W0:Y:S01]  /*0020*/  S2UR UR4, SR_CTAID.X ;  /* 0x00000000000479c3 */ /* 0x000e220000002500 */
[----:B------:R-:W1:Y:S07]  /*0030*/  LDCU UR5, c[0x0][0x390] ;  /* 0x00007200ff0577ac */ /* 0x000e6e0008000800 */
[----:B------:R-:W0:Y:S02]  /*0040*/  LDC R7, c[0x0][0x360] ;  /* 0x0000d800ff077b82 */ /* 0x000e240000000800 */
[----:B0-----:R-:W-:-:S05]  /*0050*/  IMAD R7, R7, UR4, R0 ;  /* 0x0000000407077c24 */ /* 0x001fca000f8e0200 */
[----:B-1----:R-:W-:-:S13]  /*0060*/  ISETP.GE.AND P0, PT, R7, UR5, PT ;  /* 0x0000000507007c0c */ /* 0x002fda000bf06270 */
[----:B------:R-:W-:Y:S05]  /*0070*/  @P0 EXIT ;  /* 0x000000000000094d */ /* 0x000fea0003800000 */
[----:B------:R-:W0:Y:S01]  /*0080*/  LDC.64 R2, c[0x0][0x380] ;  /* 0x0000e000ff027b82 */ /* 0x000e220000000a00 */
[----:B------:R-:W1:Y:S01]  /*0090*/  LDCU.64 UR4, c[0x0][0x358] ;  /* 0x00006b00ff0477ac */ /* 0x000e620008000a00 */
[----:B------:R-:W2:Y:S06]  /*00a0*/  LDCU UR6, c[0x0][0x394] ;  /* 0x00007280ff0677ac */ /* 0x000eac0008000800 */
[----:B------:R-:W3:Y:S08]  /*00b0*/  LDC.64 R4, c[0x0][0x388] ;  /* 0x0000e200ff047b82 */ /* 0x000ef00000000a00 */
[----:B------:R-:W2:Y:S01]  /*00c0*/  LDC R9, c[0x0][0x398] ;  /* 0x0000e600ff097b82 */ /* 0x000ea20000000800 */
[----:B0-----:R-:W-:-:S06]  /*00d0*/  IMAD.WIDE R2, R7, 0x4, R2 ;  /* 0x0000000407027825 */ /* 0x001fcc00078e0202 */
[----:B-1----:R-:W2:Y:S01]  /*00e0*/  LDG.E R2, desc[UR4][R2.64] ;  /* 0x0000000402027981 */ /* 0x002ea2000c1e1900 */
[----:B---3--:R-:W-:-:S04]  /*00f0*/  IMAD.WIDE R4, R7, 0x4, R4 ;  /* 0x0000000407047825 */ /* 0x008fc800078e0204 */
[----:B--2---:R-:W-:-:S05]  /*0100*/  FFMA R7, R2, UR6, R9 ;  /* 0x0000000602077c23 */ /* 0x004fca0008000009 */
[----:B------:R-:W-:Y:S01]  /*0110*/  STG.E desc[UR4][R4.64], R7 ;  /* 0x0000000704007986 */ /* 0x000fe2000c101904 */
[----:B------:R-:W-:Y:S05]  /*0120*/  EXIT ;  /* 0x000000000000794d */ /* 0x000fea0003800000 */
.L_x_1:
        /* <DEDUP_REMOVED lines=13> */
.L_x_5:


//--------------------- .text._Z16oldQuantumKernelPKfPfi --------------------------
	.section	.text._Z16oldQuantumKernelPKfPfi,"ax",@progbits
	.align	128
        .global         _Z16oldQuantumKernelPKfPfi
        .type           _Z16oldQuantumKernelPKfPfi,@function
        .size           _Z16oldQuantumKernelPKfPfi,(.L_x_6 - _Z16oldQuantumKernelPKfPfi)
        .other          _Z16oldQuantumKernelPKfPfi,@"STO_CUDA_ENTRY STV_DEFAULT"
_Z16oldQuantumKernelPKfPfi:
.text._Z16oldQuantumKernelPKfPfi:
        /* <DEDUP_REMOVED lines=9> */
[----:B------:R-:W1:Y:S07]  /*0090*/  LDCU.64 UR4, c[0x0][0x358] ;  /* 0x00006b00ff0477ac */ /* 0x000e6e0008000a00 */
[----:B------:R-:W2:Y:S01]  /*00a0*/  LDC.64 R4, c[0x0][0x388] ;  /* 0x0000e200ff047b82 */ /* 0x000ea20000000a00 */
[----:B0-----:R-:W-:-:S06]  /*00b0*/  IMAD.WIDE R2, R7, 0x4, R2 ;  /* 0x0000000407027825 */ /* 0x001fcc00078e0202 */
[----:B-1----:R-:W3:Y:S01]  /*00c0*/  LDG.E R2, desc[UR4][R2.64] ;  /* 0x0000000402027981 */ /* 0x002ee2000c1e1900 */
[----:B------:R-:W-:Y:S02]  /*00d0*/  HFMA2 R9, -RZ, RZ, 1.75, 0 ;  /* 0x3f000000ff097431 */ /* 0x000fe400000001ff */
[----:B--2---:R-:W-:-:S04]  /*00e0*/  IMAD.WIDE R4, R7, 0x4, R4 ;  /* 0x0000000407047825 */ /* 0x004fc800078e0204 */
[----:B---3--:R-:W-:-:S04]  /*00f0*/  FFMA R0, R2, R9, 0.5 ;  /* 0x3f00000002007423 */ /* 0x008fc80000000009 */
[----:B------:R-:W-:-:S04]  /*0100*/  FFMA R0, R0, R9, 0.5 ;  /* 0x3f00000000007423 */ /* 0x000fc80000000009 */
[----:B------:R-:W-:-:S05]  /*0110*/  FFMA R7, R0, R9, 0.5 ;  /* 0x3f00000000077423 */ /* 0x000fca0000000009 */
[----:B------:R-:W-:Y:S01]  /*0120*/  STG.E desc[UR4][R4.64], R7 ;  /* 0x0000000704007986 */ /* 0x000fe2000c101904 */
[----:B------:R-:W-:Y:S05]  /*0130*/  EXIT ;  /* 0x000000000000794d */ /* 0x000fea0003800000 */
.L_x_2:
        /* <DEDUP_REMOVED lines=12> */
.L_x_6:


//--------------------- .text._Z16oldPatternKernelPKfPfi --------------------------
	.section	.text._Z16oldPatternKernelPKfPfi,"ax",@progbits
	.align	128
        .global         _Z16oldPatternKernelPKfPfi
        .type           _Z16oldPatternKernelPKfPfi,@function
        .size           _Z16oldPatternKernelPKfPfi,(.L_x_7 - _Z16oldPatternKernelPKfPfi)
        .other          _Z16oldPatternKernelPKfPfi,@"STO_CUDA_ENTRY STV_DEFAULT"
_Z16oldPatternKernelPKfPfi:
.text._Z16oldPatternKernelPKfPfi:
        /* <DEDUP_REMOVED lines=13> */
[----:B------:R-:W-:Y:S02]  /*00d0*/  HFMA2 R9, -RZ, RZ, 1.82421875, -19.203125 ;  /* 0x3f4ccccdff097431 */ /* 0x000fe400000001ff */
[----:B--2---:R-:W-:-:S04]  /*00e0*/  IMAD.WIDE R4, R7, 0x4, R4 ;  /* 0x0000000407047825 */ /* 0x004fc800078e0204 */
[----:B---3--:R-:W-:-:S04]  /*00f0*/  FFMA R0, R2, R9, 0.10000000149011611938 ;  /* 0x3dcccccd02007423 */ /* 0x008fc80000000009 */
[----:B------:R-:W-:-:S04]  /*0100*/  FFMA R0, R0, R9, 0.10000000149011611938 ;  /* 0x3dcccccd00007423 */ /* 0x000fc80000000009 */
[----:B------:R-:W-:-:S05]  /*0110*/  FFMA R7, R0, R9, 0.10000000149011611938 ;  /* 0x3dcccccd00077423 */ /* 0x000fca0000000009 */
[----:B------:R-:W-:Y:S01]  /*0120*/  STG.E desc[UR4][R4.64], R7 ;  /* 0x0000000704007986 */ /* 0x000fe2000c101904 */
[----:B------:R-:W-:Y:S05]  /*0130*/  EXIT ;  /* 0x000000000000794d */ /* 0x000fea0003800000 */
.L_x_3:
        /* <DEDUP_REMOVED lines=12> */
.L_x_7:


//--------------------- .nv.shared.reserved.0     --------------------------
	.section	.nv.shared.reserved.0,"aw",@nobits
	.weak		__nv_reservedSMEM_offset_0_alias
	.size		__nv_reservedSMEM_offset_0_alias, 0, 64
	.other		__nv_reservedSMEM_offset_0_alias,@"STO_CUDA_RESERVED_SHARED STV_DEFAULT"
__nv_reservedSMEM_offset_0_alias:
	.zero		0
	.zero		64


//--------------------- .nv.constant0._Z18oldMultiPairKernelPKfPfii --------------------------
	.section	.nv.constant0._Z18oldMultiPairKernelPKfPfii,"a",@progbits
	.sectionflags	@""
	.align	4
.nv.constant0._Z18oldMultiPairKernelPKfPfii:
	.zero		920


//--------------------- .nv.constant0._Z15scaleBiasKernelPKfPfiff --------------------------
	.section	.nv.constant0._Z15scaleBiasKernelPKfPfiff,"a",@progbits
	.sectionflags	@""
	.align	4
.nv.constant0._Z15scaleBiasKernelPKfPfiff:
	.zero		924


//--------------------- .nv.constant0._Z16oldQuantumKernelPKfPfi --------------------------
	.section	.nv.constant0._Z16oldQuantumKernelPKfPfi,"a",@progbits
	.sectionflags	@""
	.align	4
.nv.constant0._Z16oldQuantumKernelPKfPfi:
	.zero		916


//--------------------- .nv.constant0._Z16oldPatternKernelPKfPfi --------------------------
	.section	.nv.constant0._Z16oldPatternKernelPKfPfi,"a",@progbits
	.sectionflags	@""
	.align	4
.nv.constant0._Z16oldPatternKernelPKfPfi:
	.zero		916


//--------------------- SYMBOLS --------------------------

	.type		.nv.reservedSmem.offset0,@object
	.size		.nv.reservedSmem.offset0,0x4
